//
// Generated by NVIDIA NVVM Compiler
//
// Compiler Build ID: CL-36424714
// Cuda compilation tools, release 13.0, V13.0.88
// Based on NVVM 20.0.0
//

.version 9.0
.target sm_100
.address_size 64

	// .globl	_Z16kernel_vecDoublePiS_i

.visible .entry _Z16kernel_vecDoublePiS_i(
	.param .u64 .ptr .align 1 _Z16kernel_vecDoublePiS_i_param_0,
	.param .u64 .ptr .align 1 _Z16kernel_vecDoublePiS_i_param_1,
	.param .u32 _Z16kernel_vecDoublePiS_i_param_2
)
{
	.reg .pred 	%p<2>;
	.reg .b32 	%r<5>;
	.reg .b64 	%rd<8>;

	ld.param.u64 	%rd1, [_Z16kernel_vecDoublePiS_i_param_0];
	ld.param.u64 	%rd2, [_Z16kernel_vecDoublePiS_i_param_1];
	ld.param.u32 	%r2, [_Z16kernel_vecDoublePiS_i_param_2];
	mov.u32 	%r1, %tid.x;
	setp.ge.s32 	%p1, %r1, %r2;
	@%p1 bra 	$L__BB0_2;
	cvta.to.global.u64 	%rd3, %rd1;
	cvta.to.global.u64 	%rd4, %rd2;
	mul.wide.u32 	%rd5, %r1, 4;
	add.s64 	%rd6, %rd3, %rd5;
	ld.global.u32 	%r3, [%rd6];
	shl.b32 	%r4, %r3, 1;
	add.s64 	%rd7, %rd4, %rd5;
	st.global.u32 	[%rd7], %r4;
$L__BB0_2:
	ret;

}


// ===== COMPILED SASS (sm_100) =====

	.target	sm_100

	.elftype	@"ET_EXEC"


//--------------------- .note.nv.tkinfo           --------------------------
	.section	.note.nv.tkinfo,"",@"SHT_NOTE"
	.sectionflags	@"SHF_NOTE_NV_TKINFO"
	.tkinfo
        /*0018*/ 	.word	0x00000002
        /*0030*/ 	.string	""
        /*0030*/ 	.string	"ptxas"
        /*0030*/ 	.string	"Cuda compilation tools, release 13.0, V13.0.88"
        /*0030*/ 	.string	"Build cuda_13.0.r13.0/compiler.36424714_0"
        /*0030*/ 	.string	"-arch sm_100 -m 64 "



//--------------------- .note.nv.cuinfo           --------------------------
	.section	.note.nv.cuinfo,"",@"SHT_NOTE"
	.sectionflags	@"SHF_NOTE_NV_CUINFO"
        /*0018*/ 	.short	0x0002
        /*001a*/ 	.short	0x0064
        /*001c*/ 	.short	0x0082
	.zero		2


//--------------------- .nv.info                  --------------------------
	.section	.nv.info,"",@"SHT_CUDA_INFO"
	.align	4


	//----- nvinfo : EIATTR_REGCOUNT
	.align		4
        /*0000*/ 	.byte	0x04, 0x2f
        /*0002*/ 	.short	(.L_1 - .L_0)
	.align		4
.L_0:
        /*0004*/ 	.word	index@(_Z16kernel_vecDoublePiS_i)
        /*0008*/ 	.word	0x0000000a


	//----- nvinfo : EIATTR_FRAME_SIZE
	.align		4
.L_1:
        /*000c*/ 	.byte	0x04, 0x11
        /*000e*/ 	.short	(.L_3 - .L_2)
	.align		4
.L_2:
        /*0010*/ 	.word	index@(_Z16kernel_vecDoublePiS_i)
        /*0014*/ 	.word	0x00000000


	//----- nvinfo : EIATTR_MIN_STACK_SIZE
	.align		4
.L_3:
        /*0018*/ 	.byte	0x04, 0x12
        /*001a*/ 	.short	(.L_5 - .L_4)
	.align		4
.L_4:
        /*001c*/ 	.word	index@(_Z16kernel_vecDoublePiS_i)
        /*0020*/ 	.word	0x00000000
.L_5:


//--------------------- .nv.compat                --------------------------
	.section	.nv.compat,"",@"SHT_CUDA_COMPAT_INFO"
	.align	4
        /*0000*/ 	.byte	0x02, 0x09, 0x00, 0x00, 0x02, 0x02, 0x01, 0x00, 0x02, 0x05, 0x05, 0x00, 0x03, 0x07, 0x01, 0x01
        /*0010*/ 	.byte	0x02, 0x03, 0x00, 0x00, 0x02, 0x06, 0x01, 0x00, 0x04, 0x0b, 0x08, 0x00, 0x09, 0x00, 0x00, 0x00
        /*0020*/ 	.byte	0x00, 0x00, 0x00, 0x00


//--------------------- .nv.info._Z16kernel_vecDoublePiS_i --------------------------
	.section	.nv.info._Z16kernel_vecDoublePiS_i,"",@"SHT_CUDA_INFO"
	.sectionflags	@""
	.align	4


	//----- nvinfo : EIATTR_CUDA_API_VERSION
	.align		4
        /*0000*/ 	.byte	0x04, 0x37
        /*0002*/ 	.short	(.L_7 - .L_6)
.L_6:
        /*0004*/ 	.word	0x00000082


	//----- nvinfo : EIATTR_KPARAM_INFO
	.align		4
.L_7:
        /*0008*/ 	.byte	0x04, 0x17
        /*000a*/ 	.short	(.L_9 - .L_8)
.L_8:
        /*000c*/ 	.word	0x00000000
        /*0010*/ 	.short	0x0002
        /*0012*/ 	.short	0x0010
        /*0014*/ 	.byte	0x00, 0xf0, 0x11, 0x00


	//----- nvinfo : EIATTR_KPARAM_INFO
	.align		4
.L_9:
        /*0018*/ 	.byte	0x04, 0x17
        /*001a*/ 	.short	(.L_11 - .L_10)
.L_10:
        /*001c*/ 	.word	0x00000000
        /*0020*/ 	.short	0x0001
        /*0022*/ 	.short	0x0008
        /*0024*/ 	.byte	0x00, 0xf5, 0x21, 0x00


	//----- nvinfo : EIATTR_KPARAM_INFO
	.align		4
.L_11:
        /*0028*/ 	.byte	0x04, 0x17
        /*002a*/ 	.short	(.L_13 - .L_12)
.L_12:
        /*002c*/ 	.word	0x00000000
        /*0030*/ 	.short	0x0000
        /*0032*/ 	.short	0x0000
        /*0034*/ 	.byte	0x00, 0xf5, 0x21, 0x00


	//----- nvinfo : EIATTR_SPARSE_MMA_MASK
	.align		4
.L_13:
        /*0038*/ 	.byte	0x03, 0x50
        /*003a*/ 	.short	0x0000


	//----- nvinfo : EIATTR_MAXREG_COUNT
	.align		4
        /*003c*/ 	.byte	0x03, 0x1b
        /*003e*/ 	.short	0x00ff


	//----- nvinfo : EIATTR_MERCURY_ISA_VERSION
	.align		4
        /*0040*/ 	.byte	0x03, 0x5f
        /*0042*/ 	.short	0x0101


	//----- nvinfo : EIATTR_VRC_CTA_INIT_COUNT
	.align		4
        /*0044*/ 	.byte	0x02, 0x4a
	.zero		1
	.zero		1


	//----- nvinfo : EIATTR_EXIT_INSTR_OFFSETS
	.align		4
        /*0048*/ 	.byte	0x04, 0x1c
        /*004a*/ 	.short	(.L_15 - .L_14)


	//   ....[0]....
.L_14:
        /*004c*/ 	.word	0x00000040


	//   ....[1]....
        /*0050*/ 	.word	0x000000d0


	//----- nvinfo : EIATTR_CBANK_PARAM_SIZE
	.align		4
.L_15:
        /*0054*/ 	.byte	0x03, 0x19
        /*0056*/ 	.short	0x0014


	//----- nvinfo : EIATTR_PARAM_CBANK
	.align		4
        /*0058*/ 	.byte	0x04, 0x0a
        /*005a*/ 	.short	(.L_17 - .L_16)
	.align		4
.L_16:
        /*005c*/ 	.word	index@(.nv.constant0._Z16kernel_vecDoublePiS_i)
        /*0060*/ 	.short	0x0380
        /*0062*/ 	.short	0x0014


	//----- nvinfo : EIATTR_SW_WAR
	.align		4
.L_17:
        /*0064*/ 	.byte	0x04, 0x36
        /*0066*/ 	.short	(.L_19 - .L_18)
.L_18:
        /*0068*/ 	.word	0x00000008
.L_19:


//--------------------- .nv.callgraph             --------------------------
	.section	.nv.callgraph,"",@"SHT_CUDA_CALLGRAPH"
	.align	4
	.sectionentsize	8
	.align		4
        /*0000*/ 	.word	0x00000000
	.align		4
        /*0004*/ 	.word	0xffffffff
	.align		4
        /*0008*/ 	.word	0x00000000
	.align		4
        /*000c*/ 	.word	0xfffffffe
	.align		4
        /*0010*/ 	.word	0x00000000
	.align		4
        /*0014*/ 	.word	0xfffffffd
	.align		4
        /*0018*/ 	.word	0x00000000
	.align		4
        /*001c*/ 	.word	0xfffffffc


//--------------------- .text._Z16kernel_vecDoublePiS_i --------------------------
	.section	.text._Z16kernel_vecDoublePiS_i,"ax",@progbits
	.align	128
        .global         _Z16kernel_vecDoublePiS_i
        .type           _Z16kernel_vecDoublePiS_i,@function
        .size           _Z16kernel_vecDoublePiS_i,(.L_x_1 - _Z16kernel_vecDoublePiS_i)
        .other          _Z16kernel_vecDoublePiS_i,@"STO_CUDA_ENTRY STV_DEFAULT"
_Z16kernel_vecDoublePiS_i:
.text._Z16kernel_vecDoublePiS_i:
[----:B------:R-:W-:Y:S01]  /*0000*/  LDC R1, c[0x0][0x37c] ;  /* 0x0000df00ff017b82 */ /* 0x000fe20000000800 */
[----:B------:R-:W0:Y:S01]  /*0010*/  S2R R7, SR_TID.X ;  /* 0x0000000000077919 */ /* 0x000e220000002100 */
[----:B------:R-:W0:Y:S02]  /*0020*/  LDCU UR4, c[0x0][0x390] ;  /* 0x00007200ff0477ac */ /* 0x000e240008000800 */
[----:B0-----:R-:W-:-:S13]  /*0030*/  ISETP.GE.AND P0, PT, R7, UR4, PT ;  /* 0x0000000407007c0c */ /* 0x001fda000bf06270 */
[----:B------:R-:W-:Y:S05]  /*0040*/  @P0 EXIT ;  /* 0x000000000000094d */ /* 0x000fea0003800000 */
[----:B------:R-:W0:Y:S01]  /*0050*/  LDC.64 R2, c[0x0][0x380] ;  /* 0x0000e000ff027b82 */ /* 0x000e220000000a00 */
[----:B------:R-:W1:Y:S07]  /*0060*/  LDCU.64 UR4, c[0x0][0x358] ;  /* 0x00006b00ff0477ac */ /* 0x000e6e0008000a00 */
[----:B------:R-:W2:Y:S01]  /*0070*/  LDC.64 R4, c[0x0][0x388] ;  /* 0x0000e200ff047b82 */ /* 0x000ea20000000a00 */
[----:B0-----:R-:W-:-:S06]  /*0080*/  IMAD.WIDE.U32 R2, R7, 0x4, R2 ;  /* 0x0000000407027825 */ /* 0x001fcc00078e0002 */
[----:B-1----:R-:W3:Y:S01]  /*0090*/  LDG.E R2, desc[UR4][R2.64] ;  /* 0x0000000402027981 */ /* 0x002ee2000c1e1900 */
[----:B--2---:R-:W-:Y:S01]  /*00a0*/  IMAD.WIDE.U32 R4, R7, 0x4, R4 ;  /* 0x0000000407047825 */ /* 0x004fe200078e0004 */
[----:B---3--:R-:W-:-:S05]  /*00b0*/  SHF.L.U32 R7, R2, 0x1, RZ ;  /* 0x0000000102077819 */ /* 0x008fca00000006ff */
[----:B------:R-:W-:Y:S01]  /*00c0*/  STG.E desc[UR4][R4.64], R7 ;  /* 0x0000000704007986 */ /* 0x000fe2000c101904 */
[----:B------:R-:W-:Y:S05]  /*00d0*/  EXIT ;  /* 0x000000000000794d */ /* 0x000fea0003800000 */
.L_x_0:
[----:B------:R-:W-:-:S00]  /*00e0*/  BRA `(.L_x_0) ;  /* 0xfffffffc00fc7947 */ /* 0x000fc0000383ffff */
[----:B------:R-:W-:-:S00]  /*00f0*/  NOP ;  /* 0x0000000000007918 */ /* 0x000fc00000000000 */
        /* <DEDUP_REMOVED lines=8> */
.L_x_1:


//--------------------- .nv.shared.reserved.0     --------------------------
	.section	.nv.shared.reserved.0,"aw",@nobits
	.weak		__nv_reservedSMEM_offset_0_alias
	.size		__nv_reservedSMEM_offset_0_alias, 0, 64
	.other		__nv_reservedSMEM_offset_0_alias,@"STO_CUDA_RESERVED_SHARED STV_DEFAULT"
__nv_reservedSMEM_offset_0_alias:
	.zero		0
	.zero		64


//--------------------- .nv.constant0._Z16kernel_vecDoublePiS_i --------------------------
	.section	.nv.constant0._Z16kernel_vecDoublePiS_i,"a",@progbits
	.sectionflags	@""
	.align	4
.nv.constant0._Z16kernel_vecDoublePiS_i:
	.zero		916


//--------------------- SYMBOLS --------------------------

	.type		.nv.reservedSmem.offset0,@object
	.size		.nv.reservedSmem.offset0,0x4
